	.headerflags	@"EF_CUDA_TEXMODE_UNIFIED EF_CUDA_64BIT_ADDRESS EF_CUDA_ACCELERATORS EF_CUDA_SM90 EF_CUDA_VIRTUAL_SM(EF_CUDA_SM90)"
	.elftype	@"ET_EXEC"


//--------------------- .nv.info                  --------------------------
	.section	.nv.info,"",@"SHT_CUDA_INFO"
	.align	4


	//----- nvinfo : EIATTR_REGCOUNT
	.align		4
        /*0000*/ 	.byte	0x04, 0x2f
        /*0002*/ 	.short	(.L_3 - .L_2)
	.align		4
.L_2:
        /*0004*/ 	.word	index@(triton_poi_fused__native_batch_norm_legit_no_training_leaky_relu_3)
        /*0008*/ 	.word	0x00000010


	//----- nvinfo : EIATTR_MIN_STACK_SIZE
	.align		4
.L_3:
        /*000c*/ 	.byte	0x04, 0x12
        /*000e*/ 	.short	(.L_5 - .L_4)
	.align		4
.L_4:
        /*0010*/ 	.word	index@(triton_poi_fused__native_batch_norm_legit_no_training_leaky_relu_3)
        /*0014*/ 	.word	0x00000000


	//----- nvinfo : EIATTR_FRAME_SIZE
	.align		4
.L_5:
        /*0018*/ 	.byte	0x04, 0x11
        /*001a*/ 	.short	(.L_7 - .L_6)
	.align		4
.L_6:
        /*001c*/ 	.word	index@(triton_poi_fused__native_batch_norm_legit_no_training_leaky_relu_3)
        /*0020*/ 	.word	0x00000000


	//----- nvinfo : EIATTR_MIN_STACK_SIZE
	.align		4
.L_7:
        /*0024*/ 	.byte	0x04, 0x12
        /*0026*/ 	.short	(.L_9 - .L_8)
	.align		4
.L_8:
        /*0028*/ 	.word	index@(triton_poi_fused__native_batch_norm_legit_no_training_leaky_relu_3)
        /*002c*/ 	.word	0x00000000
.L_9:


//--------------------- .nv.info.triton_poi_fused__native_batch_norm_legit_no_training_leaky_relu_3 --------------------------
	.section	.nv.info.triton_poi_fused__native_batch_norm_legit_no_training_leaky_relu_3,"",@"SHT_CUDA_INFO"
	.sectionflags	@""
	.align	4


	//----- nvinfo : EIATTR_CUDA_API_VERSION
	.align		4
        /*0000*/ 	.byte	0x04, 0x37
        /*0002*/ 	.short	(.L_11 - .L_10)
.L_10:
        /*0004*/ 	.word	0x0000007c


	//----- nvinfo : EIATTR_KPARAM_INFO
	.align		4
.L_11:
        /*0008*/ 	.byte	0x04, 0x17
        /*000a*/ 	.short	(.L_13 - .L_12)
.L_12:
        /*000c*/ 	.word	0x00000000
        /*0010*/ 	.short	0x0006
        /*0012*/ 	.short	0x0030
        /*0014*/ 	.byte	0x00, 0xf0, 0x11, 0x00


	//----- nvinfo : EIATTR_KPARAM_INFO
	.align		4
.L_13:
        /*0018*/ 	.byte	0x04, 0x17
        /*001a*/ 	.short	(.L_15 - .L_14)
.L_14:
        /*001c*/ 	.word	0x00000000
        /*0020*/ 	.short	0x0005
        /*0022*/ 	.short	0x0028
        /*0024*/ 	.byte	0x00, 0xf4, 0x21, 0x00


	//----- nvinfo : EIATTR_KPARAM_INFO
	.align		4
.L_15:
        /*0028*/ 	.byte	0x04, 0x17
        /*002a*/ 	.short	(.L_17 - .L_16)
.L_16:
        /*002c*/ 	.word	0x00000000
        /*0030*/ 	.short	0x0004
        /*0032*/ 	.short	0x0020
        /*0034*/ 	.byte	0x00, 0xf4, 0x21, 0x00


	//----- nvinfo : EIATTR_KPARAM_INFO
	.align		4
.L_17:
        /*0038*/ 	.byte	0x04, 0x17
        /*003a*/ 	.short	(.L_19 - .L_18)
.L_18:
        /*003c*/ 	.word	0x00000000
        /*0040*/ 	.short	0x0003
        /*0042*/ 	.short	0x0018
        /*0044*/ 	.byte	0x00, 0xf4, 0x21, 0x00


	//----- nvinfo : EIATTR_KPARAM_INFO
	.align		4
.L_19:
        /*0048*/ 	.byte	0x04, 0x17
        /*004a*/ 	.short	(.L_21 - .L_20)
.L_20:
        /*004c*/ 	.word	0x00000000
        /*0050*/ 	.short	0x0002
        /*0052*/ 	.short	0x0010
        /*0054*/ 	.byte	0x00, 0xf4, 0x21, 0x00


	//----- nvinfo : EIATTR_KPARAM_INFO
	.align		4
.L_21:
        /*0058*/ 	.byte	0x04, 0x17
        /*005a*/ 	.short	(.L_23 - .L_22)
.L_22:
        /*005c*/ 	.word	0x00000000
        /*0060*/ 	.short	0x0001
        /*0062*/ 	.short	0x0008
        /*0064*/ 	.byte	0x00, 0xf4, 0x21, 0x00


	//----- nvinfo : EIATTR_KPARAM_INFO
	.align		4
.L_23:
        /*0068*/ 	.byte	0x04, 0x17
        /*006a*/ 	.short	(.L_25 - .L_24)
.L_24:
        /*006c*/ 	.word	0x00000000
        /*0070*/ 	.short	0x0000
        /*0072*/ 	.short	0x0000
        /*0074*/ 	.byte	0x00, 0xf4, 0x21, 0x00


	//----- nvinfo : EIATTR_SPARSE_MMA_MASK
	.align		4
.L_25:
        /*0078*/ 	.byte	0x03, 0x50
        /*007a*/ 	.short	0x0000


	//----- nvinfo : EIATTR_MAXREG_COUNT
	.align		4
        /*007c*/ 	.byte	0x03, 0x1b
        /*007e*/ 	.short	0x00ff


	//----- nvinfo : EIATTR_EXIT_INSTR_OFFSETS
	.align		4
        /*0080*/ 	.byte	0x04, 0x1c
        /*0082*/ 	.short	(.L_27 - .L_26)


	//   ....[0]....
.L_26:
        /*0084*/ 	.word	0x00000300


	//----- nvinfo : EIATTR_REQNTID
	.align		4
.L_27:
        /*0088*/ 	.byte	0x04, 0x10
        /*008a*/ 	.short	(.L_29 - .L_28)
.L_28:
        /*008c*/ 	.word	0x00000080
        /*0090*/ 	.word	0x00000001
        /*0094*/ 	.word	0x00000001


	//----- nvinfo : EIATTR_CBANK_PARAM_SIZE
	.align		4
.L_29:
        /*0098*/ 	.byte	0x03, 0x19
        /*009a*/ 	.short	0x0034


	//----- nvinfo : EIATTR_PARAM_CBANK
	.align		4
        /*009c*/ 	.byte	0x04, 0x0a
        /*009e*/ 	.short	(.L_31 - .L_30)
	.align		4
.L_30:
        /*00a0*/ 	.word	index@(.nv.constant0.triton_poi_fused__native_batch_norm_legit_no_training_leaky_relu_3)
        /*00a4*/ 	.short	0x0210
        /*00a6*/ 	.short	0x0034


	//----- nvinfo : EIATTR_SW_WAR
	.align		4
.L_31:
        /*00a8*/ 	.byte	0x04, 0x36
        /*00aa*/ 	.short	(.L_33 - .L_32)
.L_32:
        /*00ac*/ 	.word	0x00000008
.L_33:


//--------------------- .nv.callgraph             --------------------------
	.section	.nv.callgraph,"",@"SHT_CUDA_CALLGRAPH"
	.align	4
	.sectionentsize	8
	.align		4
        /*0000*/ 	.word	0x00000000
	.align		4
        /*0004*/ 	.word	0xffffffff
	.align		4
        /*0008*/ 	.word	0x00000000
	.align		4
        /*000c*/ 	.word	0xfffffffe
	.align		4
        /*0010*/ 	.word	0x00000000
	.align		4
        /*0014*/ 	.word	0xfffffffd
	.align		4
        /*0018*/ 	.word	0x00000000
	.align		4
        /*001c*/ 	.word	0xfffffffc


//--------------------- .nv.constant4             --------------------------
	.section	.nv.constant4,"a",@progbits
	.align	8
	.align		8
.nv.constant4:
        /*0000*/ 	.dword	_$_str
	.align		8
        /*0008*/ 	.dword	_$_str_$_2


//--------------------- .text.triton_poi_fused__native_batch_norm_legit_no_training_leaky_relu_3 --------------------------
	.section	.text.triton_poi_fused__native_batch_norm_legit_no_training_leaky_relu_3,"ax",@progbits
	.align	128
        .global         triton_poi_fused__native_batch_norm_legit_no_training_leaky_relu_3
        .type           triton_poi_fused__native_batch_norm_legit_no_training_leaky_relu_3,@function
        .size           triton_poi_fused__native_batch_norm_legit_no_training_leaky_relu_3,(.L_x_1 - triton_poi_fused__native_batch_norm_legit_no_training_leaky_relu_3)
        .other          triton_poi_fused__native_batch_norm_legit_no_training_leaky_relu_3,@"STO_CUDA_ENTRY STV_DEFAULT"
triton_poi_fused__native_batch_norm_legit_no_training_leaky_relu_3:
.text.triton_poi_fused__native_batch_norm_legit_no_training_leaky_relu_3:
[----:B------:R-:W-:Y:S01]  /*0000*/  LDC R1, c[0x0][0x28] ;  /* 0x00000a00ff017b82 */ /* 0x000fe20000000800 */
[----:B------:R-:W1:Y:S07]  /*0010*/  S2R R0, SR_TID.X ;  /* 0x0000000000007919 */ /* 0x000e6e0000002100 */
[----:B------:R-:W2:Y:S01]  /*0020*/  LDC.64 R6, c[0x0][0x228] ;  /* 0x00008a00ff067b82 */ /* 0x000ea20000000a00 */
[----:B------:R-:W-:Y:S01]  /*0030*/  ULDC.64 UR4, c[0x0][0x208] ;  /* 0x0000820000047ab9 */ /* 0x000fe20000000a00 */
[----:B------:R-:W3:Y:S06]  /*0040*/  S2R R3, SR_CTAID.X ;  /* 0x0000000000037919 */ /* 0x000eec0000002500 */
[----:B------:R-:W4:Y:S08]  /*0050*/  LDC.64 R4, c[0x0][0x220] ;  /* 0x00008800ff047b82 */ /* 0x000f300000000a00 */
[----:B------:R-:W5:Y:S08]  /*0060*/  LDC.64 R8, c[0x0][0x230] ;  /* 0x00008c00ff087b82 */ /* 0x000f700000000a00 */
[----:B------:R-:W4:Y:S01]  /*0070*/  LDC.64 R10, c[0x0][0x238] ;  /* 0x00008e00ff0a7b82 */ /* 0x000f220000000a00 */
[----:B-1----:R-:W-:-:S02]  /*0080*/  LOP3.LUT R0, R0, 0x7f, RZ, 0xc0, !PT ;  /* 0x0000007f00007812 */ /* 0x002fc400078ec0ff */
[----:B---3--:R-:W-:Y:S02]  /*0090*/  SHF.R.S32.HI R2, RZ, 0x18, R3 ;  /* 0x00000018ff027819 */ /* 0x008fe40000011403 */
[----:B------:R-:W-:Y:S02]  /*00a0*/  LEA R0, R3, R0, 0x7 ;  /* 0x0000000003007211 */ /* 0x000fe400078e38ff */
[----:B------:R-:W-:-:S04]  /*00b0*/  SGXT R3, R2, 0x1 ;  /* 0x000000010203781a */ /* 0x000fc80000000200 */
[----:B------:R-:W-:-:S04]  /*00c0*/  LEA.HI R3, R3, R0, RZ, 0x4 ;  /* 0x0000000003037211 */ /* 0x000fc800078f20ff */
[--C-:B------:R-:W-:Y:S02]  /*00d0*/  SHF.R.S32.HI R2, RZ, 0x4, R3.reuse ;  /* 0x00000004ff027819 */ /* 0x100fe40000011403 */
[----:B------:R-:W-:-:S04]  /*00e0*/  SHF.R.S32.HI R3, RZ, 0x1f, R3 ;  /* 0x0000001fff037819 */ /* 0x000fc80000011403 */
[----:B------:R-:W-:-:S04]  /*00f0*/  LEA.HI R3, R3, R2, RZ, 0x9 ;  /* 0x0000000203037211 */ /* 0x000fc800078f48ff */
[----:B------:R-:W-:-:S04]  /*0100*/  LOP3.LUT R3, R3, 0xfffffe00, RZ, 0xc0, !PT ;  /* 0xfffffe0003037812 */ /* 0x000fc800078ec0ff */
[----:B------:R-:W-:Y:S02]  /*0110*/  IADD3 R13, R2, -R3, RZ ;  /* 0x80000003020d7210 */ /* 0x000fe40007ffe0ff */
[----:B------:R-:W1:Y:S03]  /*0120*/  LDC.64 R2, c[0x0][0x218] ;  /* 0x00008600ff027b82 */ /* 0x000e660000000a00 */
[----:B--2---:R-:W-:-:S06]  /*0130*/  IMAD.WIDE R6, R13, 0x4, R6 ;  /* 0x000000040d067825 */ /* 0x004fcc00078e0206 */
[----:B------:R-:W2:Y:S01]  /*0140*/  LDG.E.EL R6, desc[UR4][R6.64] ;  /* 0x0000000406067981 */ /* 0x000ea2000c2e1900 */
[----:B----4-:R-:W-:-:S04]  /*0150*/  IMAD.WIDE R4, R13, 0x4, R4 ;  /* 0x000000040d047825 */ /* 0x010fc800078e0204 */
[C---:B-----5:R-:W-:Y:S02]  /*0160*/  IMAD.WIDE R8, R13.reuse, 0x4, R8 ;  /* 0x000000040d087825 */ /* 0x060fe400078e0208 */
[----:B------:R3:W4:Y:S02]  /*0170*/  LDG.E.EL R5, desc[UR4][R4.64] ;  /* 0x0000000404057981 */ /* 0x000724000c2e1900 */
[----:B0-----:R-:W-:Y:S02]  /*0180*/  IMAD.WIDE R10, R13, 0x4, R10 ;  /* 0x000000040d0a7825 */ /* 0x001fe400078e020a */
[----:B------:R-:W5:Y:S02]  /*0190*/  LDG.E.EL R8, desc[UR4][R8.64] ;  /* 0x0000000408087981 */ /* 0x000f64000c2e1900 */
[----:B-1----:R-:W-:Y:S02]  /*01a0*/  IMAD.WIDE R2, R0, 0x4, R2 ;  /* 0x0000000400027825 */ /* 0x002fe400078e0202 */
[----:B------:R-:W5:Y:S04]  /*01b0*/  LDG.E.EL R11, desc[UR4][R10.64] ;  /* 0x000000040a0b7981 */ /* 0x000f68000c2e1900 */
[----:B------:R-:W4:Y:S01]  /*01c0*/  LDG.E R2, desc[UR4][R2.64] ;  /* 0x0000000402027981 */ /* 0x000f22000c1e1900 */
[----:B---3--:R-:W-:Y:S01]  /*01d0*/  HFMA2.MMA R4, -RZ, RZ, 1.625, 0 ;  /* 0x3e800000ff047435 */ /* 0x008fe200000001ff */
[----:B--2---:R-:W-:-:S04]  /*01e0*/  FADD R6, R6, 9.9999997473787516356e-06 ;  /* 0x3727c5ac06067421 */ /* 0x004fc80000000000 */
[----:B------:R-:W0:Y:S02]  /*01f0*/  MUFU.SQRT R7, R6 ;  /* 0x0000000600077308 */ /* 0x000e240000002000 */
[C---:B0-----:R-:W-:Y:S02]  /*0200*/  FSETP.GT.AND P0, PT, R7.reuse, 8.50705917302346158658e+37, PT ;  /* 0x7e8000000700780b */ /* 0x041fe40003f04000 */
[----:B------:R-:W-:-:S11]  /*0210*/  FSETP.GEU.AND P1, PT, R7, 1.175494350822287508e-38, PT ;  /* 0x008000000700780b */ /* 0x000fd60003f2e000 */
[----:B------:R-:W-:-:S04]  /*0220*/  @P0 FMUL R7, R7, 0.25 ;  /* 0x3e80000007070820 */ /* 0x000fc80000400000 */
[----:B------:R-:W-:-:S06]  /*0230*/  @!P1 FMUL R7, R7, 16777216 ;  /* 0x4b80000007079820 */ /* 0x000fcc0000400000 */
[----:B------:R-:W0:Y:S01]  /*0240*/  MUFU.RCP R7, R7 ;  /* 0x0000000700077308 */ /* 0x000e220000001000 */
[----:B------:R-:W-:Y:S01]  /*0250*/  FSEL R4, R4, 1, P0 ;  /* 0x3f80000004047808 */ /* 0x000fe20000000000 */
[----:B----4-:R-:W-:Y:S02]  /*0260*/  FADD R5, R2, -R5 ;  /* 0x8000000502057221 */ /* 0x010fe40000000000 */
[----:B------:R-:W1:Y:S02]  /*0270*/  LDC.64 R2, c[0x0][0x210] ;  /* 0x00008400ff027b82 */ /* 0x000e640000000a00 */
[----:B------:R-:W-:-:S04]  /*0280*/  @!P1 FMUL R4, R4, 16777216 ;  /* 0x4b80000004049820 */ /* 0x000fc80000400000 */
[----:B0-----:R-:W-:-:S04]  /*0290*/  FMUL R4, R7, R4 ;  /* 0x0000000407047220 */ /* 0x001fc80000400000 */
[----:B------:R-:W-:-:S04]  /*02a0*/  FMUL R4, R5, R4 ;  /* 0x0000000405047220 */ /* 0x000fc80000400000 */
[----:B-----5:R-:W-:-:S05]  /*02b0*/  FFMA R11, R8, R4, R11 ;  /* 0x00000004080b7223 */ /* 0x020fca000000000b */
[----:B------:R-:W-:Y:S01]  /*02c0*/  FSETP.GT.AND P0, PT, R11, RZ, PT ;  /* 0x000000ff0b00720b */ /* 0x000fe20003f04000 */
[----:B-1----:R-:W-:-:S12]  /*02d0*/  IMAD.WIDE R2, R0, 0x4, R2 ;  /* 0x0000000400027825 */ /* 0x002fd800078e0202 */
[----:B------:R-:W-:-:S05]  /*02e0*/  @!P0 FMUL R11, R11, 0.20000000298023223877 ;  /* 0x3e4ccccd0b0b8820 */ /* 0x000fca0000400000 */
[----:B------:R-:W-:Y:S01]  /*02f0*/  STG.E desc[UR4][R2.64], R11 ;  /* 0x0000000b02007986 */ /* 0x000fe2000c101904 */
[----:B------:R-:W-:Y:S05]  /*0300*/  EXIT ;  /* 0x000000000000794d */ /* 0x000fea0003800000 */
.L_x_0:
[----:B------:R-:W-:-:S00]  /*0310*/  BRA `(.L_x_0) ;  /* 0xfffffffc00fc7947 */ /* 0x000fc0000383ffff */
[----:B------:R-:W-:-:S00]  /*0320*/  NOP ;  /* 0x0000000000007918 */ /* 0x000fc00000000000 */
        /* <DEDUP_REMOVED lines=13> */
.L_x_1:


//--------------------- .nv.global.init           --------------------------
	.section	.nv.global.init,"aw",@progbits
.nv.global.init:
	.type		_$_str,@object
	.size		_$_str,(_$_str_$_2 - _$_str)
_$_str:
        /*0000*/ 	.byte	0x5f, 0x5f, 0x43, 0x55, 0x44, 0x41, 0x5f, 0x46, 0x54, 0x5a, 0x00
	.type		_$_str_$_2,@object
	.size		_$_str_$_2,(.L_1 - _$_str_$_2)
_$_str_$_2:
        /*000b*/ 	.byte	0x5f, 0x5f, 0x43, 0x55, 0x44, 0x41, 0x5f, 0x50, 0x52, 0x45, 0x43, 0x5f, 0x53, 0x51, 0x52, 0x54
        /*001b*/ 	.byte	0x00
.L_1:


//--------------------- .nv.constant0.triton_poi_fused__native_batch_norm_legit_no_training_leaky_relu_3 --------------------------
	.section	.nv.constant0.triton_poi_fused__native_batch_norm_legit_no_training_leaky_relu_3,"a",@progbits
	.sectionflags	@""
	.align	4
.nv.constant0.triton_poi_fused__native_batch_norm_legit_no_training_leaky_relu_3:
	.zero		580
